//
// Generated by NVIDIA NVVM Compiler
//
// Compiler Build ID: CL-36424714
// Cuda compilation tools, release 13.0, V13.0.88
// Based on NVVM 20.0.0
//

.version 9.0
.target sm_100
.address_size 64

	// .globl	_Z11bfs_kerenelPiS_PbS0_S_S0_ii

.visible .entry _Z11bfs_kerenelPiS_PbS0_S_S0_ii(
	.param .u64 .ptr .align 1 _Z11bfs_kerenelPiS_PbS0_S_S0_ii_param_0,
	.param .u64 .ptr .align 1 _Z11bfs_kerenelPiS_PbS0_S_S0_ii_param_1,
	.param .u64 .ptr .align 1 _Z11bfs_kerenelPiS_PbS0_S_S0_ii_param_2,
	.param .u64 .ptr .align 1 _Z11bfs_kerenelPiS_PbS0_S_S0_ii_param_3,
	.param .u64 .ptr .align 1 _Z11bfs_kerenelPiS_PbS0_S_S0_ii_param_4,
	.param .u64 .ptr .align 1 _Z11bfs_kerenelPiS_PbS0_S_S0_ii_param_5,
	.param .u32 _Z11bfs_kerenelPiS_PbS0_S_S0_ii_param_6,
	.param .u32 _Z11bfs_kerenelPiS_PbS0_S_S0_ii_param_7
)
{
	.reg .pred 	%p<19>;
	.reg .b16 	%rs<19>;
	.reg .b32 	%r<51>;
	.reg .b64 	%rd<56>;

	ld.param.u64 	%rd12, [_Z11bfs_kerenelPiS_PbS0_S_S0_ii_param_0];
	ld.param.u64 	%rd13, [_Z11bfs_kerenelPiS_PbS0_S_S0_ii_param_1];
	ld.param.u64 	%rd14, [_Z11bfs_kerenelPiS_PbS0_S_S0_ii_param_2];
	ld.param.u64 	%rd15, [_Z11bfs_kerenelPiS_PbS0_S_S0_ii_param_3];
	ld.param.u64 	%rd16, [_Z11bfs_kerenelPiS_PbS0_S_S0_ii_param_4];
	ld.param.u64 	%rd17, [_Z11bfs_kerenelPiS_PbS0_S_S0_ii_param_5];
	ld.param.u32 	%r22, [_Z11bfs_kerenelPiS_PbS0_S_S0_ii_param_6];
	ld.param.u32 	%r45, [_Z11bfs_kerenelPiS_PbS0_S_S0_ii_param_7];
	cvta.to.global.u64 	%rd1, %rd17;
	cvta.to.global.u64 	%rd2, %rd16;
	cvta.to.global.u64 	%rd3, %rd13;
	cvta.to.global.u64 	%rd4, %rd15;
	cvta.to.global.u64 	%rd5, %rd14;
	mov.u32 	%r24, %tid.x;
	mov.u32 	%r25, %ntid.x;
	mov.u32 	%r26, %ctaid.x;
	mad.lo.s32 	%r1, %r25, %r26, %r24;
	setp.ge.s32 	%p1, %r1, %r22;
	@%p1 bra 	$L__BB0_26;
	cvt.s64.s32 	%rd18, %r1;
	add.s64 	%rd6, %rd5, %rd18;
	ld.global.u8 	%rs1, [%rd6];
	setp.eq.s16 	%p2, %rs1, 0;
	@%p2 bra 	$L__BB0_26;
	mov.b16 	%rs2, 0;
	st.global.u8 	[%rd6], %rs2;
	add.s64 	%rd20, %rd4, %rd18;
	mov.b16 	%rs3, 1;
	st.global.u8 	[%rd20], %rs3;
	add.s32 	%r27, %r1, 1;
	setp.ge.s32 	%p3, %r27, %r22;
	cvta.to.global.u64 	%rd21, %rd12;
	mul.wide.s32 	%rd22, %r1, 4;
	add.s64 	%rd7, %rd21, %rd22;
	@%p3 bra 	$L__BB0_4;
	ld.global.u32 	%r45, [%rd7+4];
$L__BB0_4:
	ld.global.u32 	%r4, [%rd7];
	setp.ge.s32 	%p4, %r4, %r45;
	@%p4 bra 	$L__BB0_26;
	add.s64 	%rd8, %rd2, %rd22;
	sub.s32 	%r28, %r45, %r4;
	and.b32  	%r5, %r28, 3;
	setp.eq.s32 	%p5, %r5, 0;
	mov.u32 	%r48, %r4;
	@%p5 bra 	$L__BB0_11;
	neg.s32 	%r46, %r5;
	mov.u32 	%r48, %r4;
$L__BB0_7:
	.pragma "nounroll";
	mul.wide.s32 	%rd24, %r48, 4;
	add.s64 	%rd9, %rd3, %rd24;
	ld.global.u32 	%r9, [%rd9];
	cvt.s64.s32 	%rd25, %r9;
	add.s64 	%rd26, %rd4, %rd25;
	ld.global.u8 	%rs4, [%rd26];
	setp.ne.s16 	%p6, %rs4, 0;
	@%p6 bra 	$L__BB0_10;
	ld.global.u32 	%r29, [%rd8];
	add.s32 	%r30, %r29, 1;
	mul.wide.s32 	%rd27, %r9, 4;
	add.s64 	%rd28, %rd2, %rd27;
	st.global.u32 	[%rd28], %r30;
	ld.global.s32 	%rd29, [%rd9];
	add.s64 	%rd30, %rd5, %rd29;
	mov.b16 	%rs5, 1;
	st.global.u8 	[%rd30], %rs5;
	ld.global.u8 	%rs6, [%rd1];
	setp.ne.s16 	%p7, %rs6, 0;
	@%p7 bra 	$L__BB0_10;
	atom.relaxed.global.cas.b32 	%r31, [%rd1], 0, 1;
$L__BB0_10:
	add.s32 	%r48, %r48, 1;
	add.s32 	%r46, %r46, 1;
	setp.ne.s32 	%p8, %r46, 0;
	@%p8 bra 	$L__BB0_7;
$L__BB0_11:
	sub.s32 	%r32, %r4, %r45;
	setp.gt.u32 	%p9, %r32, -4;
	@%p9 bra 	$L__BB0_26;
	sub.s32 	%r49, %r48, %r45;
	add.s64 	%rd10, %rd3, 8;
$L__BB0_13:
	mul.wide.s32 	%rd31, %r48, 4;
	add.s64 	%rd11, %rd10, %rd31;
	ld.global.u32 	%r16, [%rd11+-8];
	cvt.s64.s32 	%rd32, %r16;
	add.s64 	%rd33, %rd4, %rd32;
	ld.global.u8 	%rs7, [%rd33];
	setp.ne.s16 	%p10, %rs7, 0;
	@%p10 bra 	$L__BB0_16;
	ld.global.u32 	%r33, [%rd8];
	add.s32 	%r34, %r33, 1;
	mul.wide.s32 	%rd34, %r16, 4;
	add.s64 	%rd35, %rd2, %rd34;
	st.global.u32 	[%rd35], %r34;
	ld.global.s32 	%rd36, [%rd11+-8];
	add.s64 	%rd37, %rd5, %rd36;
	mov.b16 	%rs8, 1;
	st.global.u8 	[%rd37], %rs8;
	ld.global.u8 	%rs9, [%rd1];
	setp.ne.s16 	%p11, %rs9, 0;
	@%p11 bra 	$L__BB0_16;
	atom.relaxed.global.cas.b32 	%r35, [%rd1], 0, 1;
$L__BB0_16:
	ld.global.u32 	%r17, [%rd11+-4];
	cvt.s64.s32 	%rd38, %r17;
	add.s64 	%rd39, %rd4, %rd38;
	ld.global.u8 	%rs10, [%rd39];
	setp.ne.s16 	%p12, %rs10, 0;
	@%p12 bra 	$L__BB0_19;
	ld.global.u32 	%r36, [%rd8];
	add.s32 	%r37, %r36, 1;
	mul.wide.s32 	%rd40, %r17, 4;
	add.s64 	%rd41, %rd2, %rd40;
	st.global.u32 	[%rd41], %r37;
	ld.global.s32 	%rd42, [%rd11+-4];
	add.s64 	%rd43, %rd5, %rd42;
	mov.b16 	%rs11, 1;
	st.global.u8 	[%rd43], %rs11;
	ld.global.u8 	%rs12, [%rd1];
	setp.ne.s16 	%p13, %rs12, 0;
	@%p13 bra 	$L__BB0_19;
	atom.relaxed.global.cas.b32 	%r38, [%rd1], 0, 1;
$L__BB0_19:
	ld.global.u32 	%r18, [%rd11];
	cvt.s64.s32 	%rd44, %r18;
	add.s64 	%rd45, %rd4, %rd44;
	ld.global.u8 	%rs13, [%rd45];
	setp.ne.s16 	%p14, %rs13, 0;
	@%p14 bra 	$L__BB0_22;
	ld.global.u32 	%r39, [%rd8];
	add.s32 	%r40, %r39, 1;
	mul.wide.s32 	%rd46, %r18, 4;
	add.s64 	%rd47, %rd2, %rd46;
	st.global.u32 	[%rd47], %r40;
	ld.global.s32 	%rd48, [%rd11];
	add.s64 	%rd49, %rd5, %rd48;
	mov.b16 	%rs14, 1;
	st.global.u8 	[%rd49], %rs14;
	ld.global.u8 	%rs15, [%rd1];
	setp.ne.s16 	%p15, %rs15, 0;
	@%p15 bra 	$L__BB0_22;
	atom.relaxed.global.cas.b32 	%r41, [%rd1], 0, 1;
$L__BB0_22:
	ld.global.u32 	%r19, [%rd11+4];
	cvt.s64.s32 	%rd50, %r19;
	add.s64 	%rd51, %rd4, %rd50;
	ld.global.u8 	%rs16, [%rd51];
	setp.ne.s16 	%p16, %rs16, 0;
	@%p16 bra 	$L__BB0_25;
	ld.global.u32 	%r42, [%rd8];
	add.s32 	%r43, %r42, 1;
	mul.wide.s32 	%rd52, %r19, 4;
	add.s64 	%rd53, %rd2, %rd52;
	st.global.u32 	[%rd53], %r43;
	ld.global.s32 	%rd54, [%rd11+4];
	add.s64 	%rd55, %rd5, %rd54;
	mov.b16 	%rs17, 1;
	st.global.u8 	[%rd55], %rs17;
	ld.global.u8 	%rs18, [%rd1];
	setp.ne.s16 	%p17, %rs18, 0;
	@%p17 bra 	$L__BB0_25;
	atom.relaxed.global.cas.b32 	%r44, [%rd1], 0, 1;
$L__BB0_25:
	add.s32 	%r48, %r48, 4;
	add.s32 	%r49, %r49, 4;
	setp.ne.s32 	%p18, %r49, 0;
	@%p18 bra 	$L__BB0_13;
$L__BB0_26:
	ret;

}


// ===== COMPILED SASS (sm_100) =====

	.target	sm_100

	.elftype	@"ET_EXEC"


//--------------------- .note.nv.tkinfo           --------------------------
	.section	.note.nv.tkinfo,"",@"SHT_NOTE"
	.sectionflags	@"SHF_NOTE_NV_TKINFO"
	.tkinfo
        /*0018*/ 	.word	0x00000002
        /*0030*/ 	.string	""
        /*0030*/ 	.string	"ptxas"
        /*0030*/ 	.string	"Cuda compilation tools, release 13.0, V13.0.88"
        /*0030*/ 	.string	"Build cuda_13.0.r13.0/compiler.36424714_0"
        /*0030*/ 	.string	"-arch sm_100 -m 64 "



//--------------------- .note.nv.cuinfo           --------------------------
	.section	.note.nv.cuinfo,"",@"SHT_NOTE"
	.sectionflags	@"SHF_NOTE_NV_CUINFO"
        /*0018*/ 	.short	0x0002
        /*001a*/ 	.short	0x0064
        /*001c*/ 	.short	0x0082
	.zero		2


//--------------------- .nv.info                  --------------------------
	.section	.nv.info,"",@"SHT_CUDA_INFO"
	.align	4


	//----- nvinfo : EIATTR_REGCOUNT
	.align		4
        /*0000*/ 	.byte	0x04, 0x2f
        /*0002*/ 	.short	(.L_1 - .L_0)
	.align		4
.L_0:
        /*0004*/ 	.word	index@(_Z11bfs_kerenelPiS_PbS0_S_S0_ii)
        /*0008*/ 	.word	0x00000017


	//----- nvinfo : EIATTR_FRAME_SIZE
	.align		4
.L_1:
        /*000c*/ 	.byte	0x04, 0x11
        /*000e*/ 	.short	(.L_3 - .L_2)
	.align		4
.L_2:
        /*0010*/ 	.word	index@(_Z11bfs_kerenelPiS_PbS0_S_S0_ii)
        /*0014*/ 	.word	0x00000000


	//----- nvinfo : EIATTR_MIN_STACK_SIZE
	.align		4
.L_3:
        /*0018*/ 	.byte	0x04, 0x12
        /*001a*/ 	.short	(.L_5 - .L_4)
	.align		4
.L_4:
        /*001c*/ 	.word	index@(_Z11bfs_kerenelPiS_PbS0_S_S0_ii)
        /*0020*/ 	.word	0x00000000
.L_5:


//--------------------- .nv.compat                --------------------------
	.section	.nv.compat,"",@"SHT_CUDA_COMPAT_INFO"
	.align	4
        /*0000*/ 	.byte	0x02, 0x09, 0x00, 0x00, 0x02, 0x02, 0x01, 0x00, 0x02, 0x05, 0x05, 0x00, 0x03, 0x07, 0x01, 0x01
        /*0010*/ 	.byte	0x02, 0x03, 0x00, 0x00, 0x02, 0x06, 0x01, 0x00, 0x04, 0x0b, 0x08, 0x00, 0x09, 0x00, 0x00, 0x00
        /*0020*/ 	.byte	0x00, 0x00, 0x00, 0x00


//--------------------- .nv.info._Z11bfs_kerenelPiS_PbS0_S_S0_ii --------------------------
	.section	.nv.info._Z11bfs_kerenelPiS_PbS0_S_S0_ii,"",@"SHT_CUDA_INFO"
	.sectionflags	@""
	.align	4


	//----- nvinfo : EIATTR_CUDA_API_VERSION
	.align		4
        /*0000*/ 	.byte	0x04, 0x37
        /*0002*/ 	.short	(.L_7 - .L_6)
.L_6:
        /*0004*/ 	.word	0x00000082


	//----- nvinfo : EIATTR_KPARAM_INFO
	.align		4
.L_7:
        /*0008*/ 	.byte	0x04, 0x17
        /*000a*/ 	.short	(.L_9 - .L_8)
.L_8:
        /*000c*/ 	.word	0x00000000
        /*0010*/ 	.short	0x0007
        /*0012*/ 	.short	0x0034
        /*0014*/ 	.byte	0x00, 0xf0, 0x11, 0x00


	//----- nvinfo : EIATTR_KPARAM_INFO
	.align		4
.L_9:
        /*0018*/ 	.byte	0x04, 0x17
        /*001a*/ 	.short	(.L_11 - .L_10)
.L_10:
        /*001c*/ 	.word	0x00000000
        /*0020*/ 	.short	0x0006
        /*0022*/ 	.short	0x0030
        /*0024*/ 	.byte	0x00, 0xf0, 0x11, 0x00


	//----- nvinfo : EIATTR_KPARAM_INFO
	.align		4
.L_11:
        /*0028*/ 	.byte	0x04, 0x17
        /*002a*/ 	.short	(.L_13 - .L_12)
.L_12:
        /*002c*/ 	.word	0x00000000
        /*0030*/ 	.short	0x0005
        /*0032*/ 	.short	0x0028
        /*0034*/ 	.byte	0x00, 0xf5, 0x21, 0x00


	//----- nvinfo : EIATTR_KPARAM_INFO
	.align		4
.L_13:
        /*0038*/ 	.byte	0x04, 0x17
        /*003a*/ 	.short	(.L_15 - .L_14)
.L_14:
        /*003c*/ 	.word	0x00000000
        /*0040*/ 	.short	0x0004
        /*0042*/ 	.short	0x0020
        /*0044*/ 	.byte	0x00, 0xf5, 0x21, 0x00


	//----- nvinfo : EIATTR_KPARAM_INFO
	.align		4
.L_15:
        /*0048*/ 	.byte	0x04, 0x17
        /*004a*/ 	.short	(.L_17 - .L_16)
.L_16:
        /*004c*/ 	.word	0x00000000
        /*0050*/ 	.short	0x0003
        /*0052*/ 	.short	0x0018
        /*0054*/ 	.byte	0x00, 0xf5, 0x21, 0x00


	//----- nvinfo : EIATTR_KPARAM_INFO
	.align		4
.L_17:
        /*0058*/ 	.byte	0x04, 0x17
        /*005a*/ 	.short	(.L_19 - .L_18)
.L_18:
        /*005c*/ 	.word	0x00000000
        /*0060*/ 	.short	0x0002
        /*0062*/ 	.short	0x0010
        /*0064*/ 	.byte	0x00, 0xf5, 0x21, 0x00


	//----- nvinfo : EIATTR_KPARAM_INFO
	.align		4
.L_19:
        /*0068*/ 	.byte	0x04, 0x17
        /*006a*/ 	.short	(.L_21 - .L_20)
.L_20:
        /*006c*/ 	.word	0x00000000
        /*0070*/ 	.short	0x0001
        /*0072*/ 	.short	0x0008
        /*0074*/ 	.byte	0x00, 0xf5, 0x21, 0x00


	//----- nvinfo : EIATTR_KPARAM_INFO
	.align		4
.L_21:
        /*0078*/ 	.byte	0x04, 0x17
        /*007a*/ 	.short	(.L_23 - .L_22)
.L_22:
        /*007c*/ 	.word	0x00000000
        /*0080*/ 	.short	0x0000
        /*0082*/ 	.short	0x0000
        /*0084*/ 	.byte	0x00, 0xf5, 0x21, 0x00


	//----- nvinfo : EIATTR_SPARSE_MMA_MASK
	.align		4
.L_23:
        /*0088*/ 	.byte	0x03, 0x50
        /*008a*/ 	.short	0x0000


	//----- nvinfo : EIATTR_MAXREG_COUNT
	.align		4
        /*008c*/ 	.byte	0x03, 0x1b
        /*008e*/ 	.short	0x00ff


	//----- nvinfo : EIATTR_MERCURY_ISA_VERSION
	.align		4
        /*0090*/ 	.byte	0x03, 0x5f
        /*0092*/ 	.short	0x0101


	//----- nvinfo : EIATTR_VRC_CTA_INIT_COUNT
	.align		4
        /*0094*/ 	.byte	0x02, 0x4a
	.zero		1
	.zero		1


	//----- nvinfo : EIATTR_EXIT_INSTR_OFFSETS
	.align		4
        /*0098*/ 	.byte	0x04, 0x1c
        /*009a*/ 	.short	(.L_25 - .L_24)


	//   ....[0]....
.L_24:
        /*009c*/ 	.word	0x00000070


	//   ....[1]....
        /*00a0*/ 	.word	0x000000f0


	//   ....[2]....
        /*00a4*/ 	.word	0x000001f0


	//   ....[3]....
        /*00a8*/ 	.word	0x000004e0


	//   ....[4]....
        /*00ac*/ 	.word	0x00000c10


	//----- nvinfo : EIATTR_CRS_STACK_SIZE
	.align		4
.L_25:
        /*00b0*/ 	.byte	0x04, 0x1e
        /*00b2*/ 	.short	(.L_27 - .L_26)
.L_26:
        /*00b4*/ 	.word	0x00000000


	//----- nvinfo : EIATTR_CBANK_PARAM_SIZE
	.align		4
.L_27:
        /*00b8*/ 	.byte	0x03, 0x19
        /*00ba*/ 	.short	0x0038


	//----- nvinfo : EIATTR_PARAM_CBANK
	.align		4
        /*00bc*/ 	.byte	0x04, 0x0a
        /*00be*/ 	.short	(.L_29 - .L_28)
	.align		4
.L_28:
        /*00c0*/ 	.word	index@(.nv.constant0._Z11bfs_kerenelPiS_PbS0_S_S0_ii)
        /*00c4*/ 	.short	0x0380
        /*00c6*/ 	.short	0x0038


	//----- nvinfo : EIATTR_SW_WAR
	.align		4
.L_29:
        /*00c8*/ 	.byte	0x04, 0x36
        /*00ca*/ 	.short	(.L_31 - .L_30)
.L_30:
        /*00cc*/ 	.word	0x00000008
.L_31:


//--------------------- .nv.callgraph             --------------------------
	.section	.nv.callgraph,"",@"SHT_CUDA_CALLGRAPH"
	.align	4
	.sectionentsize	8
	.align		4
        /*0000*/ 	.word	0x00000000
	.align		4
        /*0004*/ 	.word	0xffffffff
	.align		4
        /*0008*/ 	.word	0x00000000
	.align		4
        /*000c*/ 	.word	0xfffffffe
	.align		4
        /*0010*/ 	.word	0x00000000
	.align		4
        /*0014*/ 	.word	0xfffffffd
	.align		4
        /*0018*/ 	.word	0x00000000
	.align		4
        /*001c*/ 	.word	0xfffffffc


//--------------------- .text._Z11bfs_kerenelPiS_PbS0_S_S0_ii --------------------------
	.section	.text._Z11bfs_kerenelPiS_PbS0_S_S0_ii,"ax",@progbits
	.align	128
        .global         _Z11bfs_kerenelPiS_PbS0_S_S0_ii
        .type           _Z11bfs_kerenelPiS_PbS0_S_S0_ii,@function
        .size           _Z11bfs_kerenelPiS_PbS0_S_S0_ii,(.L_x_15 - _Z11bfs_kerenelPiS_PbS0_S_S0_ii)
        .other          _Z11bfs_kerenelPiS_PbS0_S_S0_ii,@"STO_CUDA_ENTRY STV_DEFAULT"
_Z11bfs_kerenelPiS_PbS0_S_S0_ii:
.text._Z11bfs_kerenelPiS_PbS0_S_S0_ii:
[----:B------:R-:W-:Y:S01]  /*0000*/  LDC R1, c[0x0][0x37c] ;  /* 0x0000df00ff017b82 */ /* 0x000fe20000000800 */
[----:B------:R-:W0:Y:S01]  /*0010*/  S2R R11, SR_TID.X ;  /* 0x00000000000b7919 */ /* 0x000e220000002100 */
[----:B------:R-:W0:Y:S01]  /*0020*/  LDCU UR4, c[0x0][0x360] ;  /* 0x00006c00ff0477ac */ /* 0x000e220008000800 */
[----:B------:R-:W0:Y:S01]  /*0030*/  S2R R0, SR_CTAID.X ;  /* 0x0000000000007919 */ /* 0x000e220000002500 */
[----:B------:R-:W1:Y:S01]  /*0040*/  LDCU UR5, c[0x0][0x3b0] ;  /* 0x00007600ff0577ac */ /* 0x000e620008000800 */
[----:B0-----:R-:W-:-:S05]  /*0050*/  IMAD R11, R0, UR4, R11 ;  /* 0x00000004000b7c24 */ /* 0x001fca000f8e020b */
[----:B-1----:R-:W-:-:S13]  /*0060*/  ISETP.GE.AND P0, PT, R11, UR5, PT ;  /* 0x000000050b007c0c */ /* 0x002fda000bf06270 */
[----:B------:R-:W-:Y:S05]  /*0070*/  @P0 EXIT ;  /* 0x000000000000094d */ /* 0x000fea0003800000 */
[----:B------:R-:W0:Y:S01]  /*0080*/  LDCU.64 UR8, c[0x0][0x390] ;  /* 0x00007200ff0877ac */ /* 0x000e220008000a00 */
[----:B------:R-:W-:Y:S01]  /*0090*/  SHF.R.S32.HI R7, RZ, 0x1f, R11 ;  /* 0x0000001fff077819 */ /* 0x000fe2000001140b */
[----:B------:R-:W1:Y:S01]  /*00a0*/  LDCU.64 UR6, c[0x0][0x358] ;  /* 0x00006b00ff0677ac */ /* 0x000e620008000a00 */
[----:B0-----:R-:W-:-:S04]  /*00b0*/  IADD3 R2, P0, PT, R11, UR8, RZ ;  /* 0x000000080b027c10 */ /* 0x001fc8000ff1e0ff */
[----:B------:R-:W-:-:S05]  /*00c0*/  IADD3.X R3, PT, PT, R7, UR9, RZ, P0, !PT ;  /* 0x0000000907037c10 */ /* 0x000fca00087fe4ff */
[----:B-1----:R-:W2:Y:S02]  /*00d0*/  LDG.E.U8 R0, desc[UR6][R2.64] ;  /* 0x0000000602007981 */ /* 0x002ea4000c1e1100 */
[----:B--2---:R-:W-:-:S13]  /*00e0*/  ISETP.NE.AND P0, PT, R0, RZ, PT ;  /* 0x000000ff0000720c */ /* 0x004fda0003f05270 */
[----:B------:R-:W-:Y:S05]  /*00f0*/  @!P0 EXIT ;  /* 0x000000000000894d */ /* 0x000fea0003800000 */
[----:B------:R-:W0:Y:S01]  /*0100*/  LDC.64 R4, c[0x0][0x380] ;  /* 0x0000e000ff047b82 */ /* 0x000e220000000a00 */
[----:B------:R-:W1:Y:S01]  /*0110*/  LDCU.64 UR8, c[0x0][0x398] ;  /* 0x00007300ff0877ac */ /* 0x000e620008000a00 */
[C---:B------:R-:W-:Y:S01]  /*0120*/  VIADD R0, R11.reuse, 0x1 ;  /* 0x000000010b007836 */ /* 0x040fe20000000000 */
[----:B------:R2:W-:Y:S01]  /*0130*/  STG.E.U8 desc[UR6][R2.64], RZ ;  /* 0x000000ff02007986 */ /* 0x0005e2000c101106 */
[----:B------:R-:W3:Y:S03]  /*0140*/  LDCU UR4, c[0x0][0x3b4] ;  /* 0x00007680ff0477ac */ /* 0x000ee60008000800 */
[----:B------:R-:W-:Y:S01]  /*0150*/  ISETP.GE.AND P0, PT, R0, UR5, PT ;  /* 0x0000000500007c0c */ /* 0x000fe2000bf06270 */
[----:B------:R-:W-:Y:S01]  /*0160*/  IMAD.MOV.U32 R0, RZ, RZ, 0x1 ;  /* 0x00000001ff007424 */ /* 0x000fe200078e00ff */
[----:B-1----:R-:W-:-:S04]  /*0170*/  IADD3 R6, P1, PT, R11, UR8, RZ ;  /* 0x000000080b067c10 */ /* 0x002fc8000ff3e0ff */
[----:B------:R-:W-:Y:S01]  /*0180*/  IADD3.X R7, PT, PT, R7, UR9, RZ, P1, !PT ;  /* 0x0000000907077c10 */ /* 0x000fe20008ffe4ff */
[----:B---3--:R-:W-:Y:S02]  /*0190*/  IMAD.U32 R9, RZ, RZ, UR4 ;  /* 0x00000004ff097e24 */ /* 0x008fe4000f8e00ff */
[----:B0-----:R-:W-:Y:S02]  /*01a0*/  IMAD.WIDE R4, R11, 0x4, R4 ;  /* 0x000000040b047825 */ /* 0x001fe400078e0204 */
[----:B------:R2:W-:Y:S04]  /*01b0*/  STG.E.U8 desc[UR6][R6.64], R0 ;  /* 0x0000000006007986 */ /* 0x0005e8000c101106 */
[----:B------:R-:W3:Y:S04]  /*01c0*/  @!P0 LDG.E R9, desc[UR6][R4.64+0x4] ;  /* 0x0000040604098981 */ /* 0x000ee8000c1e1900 */
[----:B------:R-:W3:Y:S02]  /*01d0*/  LDG.E R8, desc[UR6][R4.64] ;  /* 0x0000000604087981 */ /* 0x000ee4000c1e1900 */
[----:B---3--:R-:W-:-:S13]  /*01e0*/  ISETP.GE.AND P0, PT, R8, R9, PT ;  /* 0x000000090800720c */ /* 0x008fda0003f06270 */
[----:B--2---:R-:W-:Y:S05]  /*01f0*/  @P0 EXIT ;  /* 0x000000000000094d */ /* 0x004fea0003800000 */
[----:B------:R-:W0:Y:S01]  /*0200*/  LDC.64 R2, c[0x0][0x3a0] ;  /* 0x0000e800ff027b82 */ /* 0x000e220000000a00 */
[--C-:B------:R-:W-:Y:S01]  /*0210*/  IMAD.IADD R0, R9, 0x1, -R8.reuse ;  /* 0x0000000109007824 */ /* 0x100fe200078e0a08 */
[----:B------:R-:W1:Y:S01]  /*0220*/  LDCU.64 UR8, c[0x0][0x390] ;  /* 0x00007200ff0877ac */ /* 0x000e620008000a00 */
[----:B------:R-:W-:Y:S03]  /*0230*/  BSSY.RECONVERGENT B0, `(.L_x_0) ;  /* 0x0000028000007945 */ /* 0x000fe60003800200 */
[----:B------:R-:W-:Y:S01]  /*0240*/  LOP3.LUT P0, R10, R0, 0x3, RZ, 0xc0, !PT ;  /* 0x00000003000a7812 */ /* 0x000fe2000780c0ff */
[----:B------:R-:W2:Y:S01]  /*0250*/  LDCU.64 UR4, c[0x0][0x398] ;  /* 0x00007300ff0477ac */ /* 0x000ea20008000a00 */
[----:B------:R-:W-:Y:S02]  /*0260*/  IMAD.MOV.U32 R0, RZ, RZ, R8 ;  /* 0x000000ffff007224 */ /* 0x000fe400078e0008 */
[----:B0-----:R-:W-:-:S09]  /*0270*/  IMAD.WIDE R2, R11, 0x4, R2 ;  /* 0x000000040b027825 */ /* 0x001fd200078e0202 */
[----:B-12---:R-:W-:Y:S05]  /*0280*/  @!P0 BRA `(.L_x_1) ;  /* 0x0000000000888947 */ /* 0x006fea0003800000 */
[----:B------:R-:W0:Y:S01]  /*0290*/  LDC.64 R4, c[0x0][0x3a0] ;  /* 0x0000e800ff047b82 */ /* 0x000e220000000a00 */
[----:B------:R-:W-:Y:S02]  /*02a0*/  IMAD.MOV R10, RZ, RZ, -R10 ;  /* 0x000000ffff0a7224 */ /* 0x000fe400078e0a0a */
[----:B------:R-:W-:-:S05]  /*02b0*/  IMAD.MOV.U32 R0, RZ, RZ, R8 ;  /* 0x000000ffff007224 */ /* 0x000fca00078e0008 */
[----:B------:R-:W1:Y:S02]  /*02c0*/  LDC.64 R6, c[0x0][0x388] ;  /* 0x0000e200ff067b82 */ /* 0x000e640000000a00 */
.L_x_4:
[----:B-1----:R-:W-:-:S05]  /*02d0*/  IMAD.WIDE R18, R0, 0x4, R6 ;  /* 0x0000000400127825 */ /* 0x002fca00078e0206 */
[----:B------:R-:W2:Y:S02]  /*02e0*/  LDG.E R15, desc[UR6][R18.64] ;  /* 0x00000006120f7981 */ /* 0x000ea4000c1e1900 */
[----:B--2---:R-:W-:-:S04]  /*02f0*/  IADD3 R12, P0, PT, R15, UR4, RZ ;  /* 0x000000040f0c7c10 */ /* 0x004fc8000ff1e0ff */
[----:B------:R-:W-:-:S05]  /*0300*/  LEA.HI.X.SX32 R13, R15, UR5, 0x1, P0 ;  /* 0x000000050f0d7c11 */ /* 0x000fca00080f0eff */
[----:B------:R-:W2:Y:S01]  /*0310*/  LDG.E.U8 R12, desc[UR6][R12.64] ;  /* 0x000000060c0c7981 */ /* 0x000ea2000c1e1100 */
[----:B------:R-:W-:Y:S01]  /*0320*/  VIADD R10, R10, 0x1 ;  /* 0x000000010a0a7836 */ /* 0x000fe20000000000 */
[----:B------:R-:W-:Y:S04]  /*0330*/  BSSY.RECONVERGENT B1, `(.L_x_2) ;  /* 0x0000015000017945 */ /* 0x000fe80003800200 */
[----:B------:R-:W-:Y:S02]  /*0340*/  ISETP.NE.AND P0, PT, R10, RZ, PT ;  /* 0x000000ff0a00720c */ /* 0x000fe40003f05270 */
[----:B--2---:R-:W-:-:S13]  /*0350*/  ISETP.NE.AND P1, PT, R12, RZ, PT ;  /* 0x000000ff0c00720c */ /* 0x004fda0003f25270 */
[----:B-----5:R-:W-:Y:S05]  /*0360*/  @P1 BRA `(.L_x_3) ;  /* 0x0000000000441947 */ /* 0x020fea0003800000 */
[----:B------:R-:W2:Y:S01]  /*0370*/  LDG.E R11, desc[UR6][R2.64] ;  /* 0x00000006020b7981 */ /* 0x000ea2000c1e1900 */
[----:B0-----:R-:W-:Y:S02]  /*0380*/  IMAD.WIDE R12, R15, 0x4, R4 ;  /* 0x000000040f0c7825 */ /* 0x001fe400078e0204 */
[----:B------:R-:W0:Y:S02]  /*0390*/  LDC.64 R14, c[0x0][0x3a8] ;  /* 0x0000ea00ff0e7b82 */ /* 0x000e240000000a00 */
[----:B--2---:R-:W-:-:S05]  /*03a0*/  VIADD R11, R11, 0x1 ;  /* 0x000000010b0b7836 */ /* 0x004fca0000000000 */
[----:B------:R1:W-:Y:S04]  /*03b0*/  STG.E desc[UR6][R12.64], R11 ;  /* 0x0000000b0c007986 */ /* 0x0003e8000c101906 */
[----:B------:R-:W2:Y:S01]  /*03c0*/  LDG.E R18, desc[UR6][R18.64] ;  /* 0x0000000612127981 */ /* 0x000ea2000c1e1900 */
[----:B------:R-:W-:-:S05]  /*03d0*/  IMAD.MOV.U32 R20, RZ, RZ, 0x1 ;  /* 0x00000001ff147424 */ /* 0x000fca00078e00ff */
[----:B-1----:R-:W-:Y:S02]  /*03e0*/  PRMT R13, R20, 0x7610, R13 ;  /* 0x00007610140d7816 */ /* 0x002fe4000000000d */
[----:B--2---:R-:W-:-:S04]  /*03f0*/  IADD3 R16, P1, PT, R18, UR8, RZ ;  /* 0x0000000812107c10 */ /* 0x004fc8000ff3e0ff */
[----:B------:R-:W-:-:S05]  /*0400*/  LEA.HI.X.SX32 R17, R18, UR9, 0x1, P1 ;  /* 0x0000000912117c11 */ /* 0x000fca00088f0eff */
[----:B------:R1:W-:Y:S04]  /*0410*/  STG.E.U8 desc[UR6][R16.64], R13 ;  /* 0x0000000d10007986 */ /* 0x0003e8000c101106 */
[----:B0-----:R-:W2:Y:S02]  /*0420*/  LDG.E.U8 R20, desc[UR6][R14.64] ;  /* 0x000000060e147981 */ /* 0x001ea4000c1e1100 */
[----:B--2---:R-:W-:-:S13]  /*0430*/  ISETP.NE.AND P1, PT, R20, RZ, PT ;  /* 0x000000ff1400720c */ /* 0x004fda0003f25270 */
[----:B-1----:R-:W-:Y:S05]  /*0440*/  @P1 BRA `(.L_x_3) ;  /* 0x00000000000c1947 */ /* 0x002fea0003800000 */
[----:B------:R-:W-:Y:S02]  /*0450*/  IMAD.MOV.U32 R13, RZ, RZ, 0x1 ;  /* 0x00000001ff0d7424 */ /* 0x000fe400078e00ff */
[----:B------:R-:W-:-:S05]  /*0460*/  IMAD.MOV.U32 R12, RZ, RZ, RZ ;  /* 0x000000ffff0c7224 */ /* 0x000fca00078e00ff */
[----:B------:R1:W5:Y:S02]  /*0470*/  ATOMG.E.CAS.STRONG.GPU PT, RZ, [R14], R12, R13 ;  /* 0x0000000c0eff73a9 */ /* 0x00036400001ee10d */
.L_x_3:
[----:B------:R-:W-:Y:S05]  /*0480*/  BSYNC.RECONVERGENT B1 ;  /* 0x0000000000017941 */ /* 0x000fea0003800200 */
.L_x_2:
[----:B------:R-:W-:Y:S01]  /*0490*/  VIADD R0, R0, 0x1 ;  /* 0x0000000100007836 */ /* 0x000fe20000000000 */
[----:B------:R-:W-:Y:S06]  /*04a0*/  @P0 BRA `(.L_x_4) ;  /* 0xfffffffc00880947 */ /* 0x000fec000383ffff */
.L_x_1:
[----:B------:R-:W-:Y:S05]  /*04b0*/  BSYNC.RECONVERGENT B0 ;  /* 0x0000000000007941 */ /* 0x000fea0003800200 */
.L_x_0:
[----:B0-----:R-:W-:-:S05]  /*04c0*/  IMAD.IADD R4, R8, 0x1, -R9 ;  /* 0x0000000108047824 */ /* 0x001fca00078e0a09 */
[----:B------:R-:W-:-:S13]  /*04d0*/  ISETP.GT.U32.AND P0, PT, R4, -0x4, PT ;  /* 0xfffffffc0400780c */ /* 0x000fda0003f04070 */
[----:B------:R-:W-:Y:S05]  /*04e0*/  @P0 EXIT ;  /* 0x000000000000094d */ /* 0x000fea0003800000 */
[----:B------:R-:W0:Y:S01]  /*04f0*/  LDC.64 R4, c[0x0][0x3a0] ;  /* 0x0000e800ff047b82 */ /* 0x000e220000000a00 */
[----:B------:R-:W2:Y:S01]  /*0500*/  LDCU.64 UR4, c[0x0][0x388] ;  /* 0x00007100ff0477ac */ /* 0x000ea20008000a00 */
[----:B------:R-:W-:Y:S01]  /*0510*/  IMAD.IADD R8, R0, 0x1, -R9 ;  /* 0x0000000100087824 */ /* 0x000fe200078e0a09 */
[----:B------:R-:W3:Y:S05]  /*0520*/  LDCU.64 UR8, c[0x0][0x390] ;  /* 0x00007200ff0877ac */ /* 0x000eea0008000a00 */
[----:B------:R-:W4:Y:S01]  /*0530*/  LDC.64 R6, c[0x0][0x398] ;  /* 0x0000e600ff067b82 */ /* 0x000f220000000a00 */
[----:B--2---:R-:W-:-:S04]  /*0540*/  UIADD3 UR4, UP0, UPT, UR4, 0x8, URZ ;  /* 0x0000000804047890 */ /* 0x004fc8000ff1e0ff */
[----:B---3--:R-:W-:-:S12]  /*0550*/  UIADD3.X UR5, UPT, UPT, URZ, UR5, URZ, UP0, !UPT ;  /* 0x00000005ff057290 */ /* 0x008fd800087fe4ff */
.L_x_13:
[----:B-1----:R-:W-:Y:S02]  /*0560*/  IMAD.U32 R10, RZ, RZ, UR4 ;  /* 0x00000004ff0a7e24 */ /* 0x002fe4000f8e00ff */
[----:B------:R-:W-:Y:S02]  /*0570*/  IMAD.U32 R11, RZ, RZ, UR5 ;  /* 0x00000005ff0b7e24 */ /* 0x000fe4000f8e00ff */
[----:B------:R-:W-:-:S05]  /*0580*/  IMAD.WIDE R10, R0, 0x4, R10 ;  /* 0x00000004000a7825 */ /* 0x000fca00078e020a */
[----:B-1----:R-:W4:Y:S02]  /*0590*/  LDG.E R15, desc[UR6][R10.64+-0x8] ;  /* 0xfffff8060a0f7981 */ /* 0x002f24000c1e1900 */
[----:B----4-:R-:W-:-:S04]  /*05a0*/  IADD3 R12, P0, PT, R15, R6, RZ ;  /* 0x000000060f0c7210 */ /* 0x010fc80007f1e0ff */
[----:B------:R-:W-:-:S05]  /*05b0*/  LEA.HI.X.SX32 R13, R15, R7, 0x1, P0 ;  /* 0x000000070f0d7211 */ /* 0x000fca00000f0eff */
[----:B------:R-:W2:Y:S01]  /*05c0*/  LDG.E.U8 R12, desc[UR6][R12.64] ;  /* 0x000000060c0c7981 */ /* 0x000ea2000c1e1100 */
[----:B------:R-:W-:Y:S01]  /*05d0*/  BSSY.RECONVERGENT B0, `(.L_x_5) ;  /* 0x0000014000007945 */ /* 0x000fe20003800200 */
[----:B--2---:R-:W-:-:S13]  /*05e0*/  ISETP.NE.AND P0, PT, R12, RZ, PT ;  /* 0x000000ff0c00720c */ /* 0x004fda0003f05270 */
[----:B------:R-:W-:Y:S05]  /*05f0*/  @P0 BRA `(.L_x_6) ;  /* 0x0000000000440947 */ /* 0x000fea0003800000 */
[----:B------:R-:W2:Y:S01]  /*0600*/  LDG.E R9, desc[UR6][R2.64] ;  /* 0x0000000602097981 */ /* 0x000ea2000c1e1900 */
[----:B0-----:R-:W-:Y:S01]  /*0610*/  IMAD.WIDE R12, R15, 0x4, R4 ;  /* 0x000000040f0c7825 */ /* 0x001fe200078e0204 */
[----:B------:R-:W0:Y:S03]  /*0620*/  LDC.64 R16, c[0x0][0x3a8] ;  /* 0x0000ea00ff107b82 */ /* 0x000e260000000a00 */
        /* <DEDUP_REMOVED lines=14> */
.L_x_6:
[----:B------:R-:W-:Y:S05]  /*0710*/  BSYNC.RECONVERGENT B0 ;  /* 0x0000000000007941 */ /* 0x000fea0003800200 */
.L_x_5:
[----:B------:R-:W1:Y:S02]  /*0720*/  LDG.E R15, desc[UR6][R10.64+-0x4] ;  /* 0xfffffc060a0f7981 */ /* 0x000e64000c1e1900 */
[----:B-1----:R-:W-:-:S04]  /*0730*/  IADD3 R12, P0, PT, R15, R6, RZ ;  /* 0x000000060f0c7210 */ /* 0x002fc80007f1e0ff */
        /* <DEDUP_REMOVED lines=22> */
.L_x_8:
[----:B------:R-:W-:Y:S05]  /*08a0*/  BSYNC.RECONVERGENT B0 ;  /* 0x0000000000007941 */ /* 0x000fea0003800200 */
.L_x_7:
        /* <DEDUP_REMOVED lines=24> */
.L_x_10:
[----:B------:R-:W-:Y:S05]  /*0a30*/  BSYNC.RECONVERGENT B0 ;  /* 0x0000000000007941 */ /* 0x000fea0003800200 */
.L_x_9:
[----:B------:R-:W1:Y:S02]  /*0a40*/  LDG.E R15, desc[UR6][R10.64+0x4] ;  /* 0x000004060a0f7981 */ /* 0x000e64000c1e1900 */
[----:B-1----:R-:W-:-:S04]  /*0a50*/  IADD3 R12, P0, PT, R15, R6, RZ ;  /* 0x000000060f0c7210 */ /* 0x002fc80007f1e0ff */
[----:B------:R-:W-:-:S05]  /*0a60*/  LEA.HI.X.SX32 R13, R15, R7, 0x1, P0 ;  /* 0x000000070f0d7211 */ /* 0x000fca00000f0eff */
[----:B------:R-:W2:Y:S01]  /*0a70*/  LDG.E.U8 R12, desc[UR6][R12.64] ;  /* 0x000000060c0c7981 */ /* 0x000ea2000c1e1100 */
[----:B------:R-:W-:Y:S01]  /*0a80*/  VIADD R8, R8, 0x4 ;  /* 0x0000000408087836 */ /* 0x000fe20000000000 */
[----:B------:R-:W-:Y:S04]  /*0a90*/  BSSY.RECONVERGENT B0, `(.L_x_11) ;  /* 0x0000015000007945 */ /* 0x000fe80003800200 */
[----:B------:R-:W-:Y:S02]  /*0aa0*/  ISETP.NE.AND P0, PT, R8, RZ, PT ;  /* 0x000000ff0800720c */ /* 0x000fe40003f05270 */
[----:B--2---:R-:W-:-:S13]  /*0ab0*/  ISETP.NE.AND P1, PT, R12, RZ, PT ;  /* 0x000000ff0c00720c */ /* 0x004fda0003f25270 */
[----:B------:R-:W-:Y:S05]  /*0ac0*/  @P1 BRA `(.L_x_12) ;  /* 0x0000000000441947 */ /* 0x000fea0003800000 */
[----:B------:R-:W2:Y:S01]  /*0ad0*/  LDG.E R9, desc[UR6][R2.64] ;  /* 0x0000000602097981 */ /* 0x000ea2000c1e1900 */
[----:B0-----:R-:W-:Y:S01]  /*0ae0*/  IMAD.WIDE R12, R15, 0x4, R4 ;  /* 0x000000040f0c7825 */ /* 0x001fe200078e0204 */
[----:B------:R-:W0:Y:S03]  /*0af0*/  LDC.64 R16, c[0x0][0x3a8] ;  /* 0x0000ea00ff107b82 */ /* 0x000e260000000a00 */
[----:B--2---:R-:W-:-:S05]  /*0b00*/  VIADD R9, R9, 0x1 ;  /* 0x0000000109097836 */ /* 0x004fca0000000000 */
[----:B------:R1:W-:Y:S04]  /*0b10*/  STG.E desc[UR6][R12.64], R9 ;  /* 0x000000090c007986 */ /* 0x0003e8000c101906 */
[----:B------:R2:W3:Y:S01]  /*0b20*/  LDG.E R10, desc[UR6][R10.64+0x4] ;  /* 0x000004060a0a7981 */ /* 0x0004e2000c1e1900 */
[----:B------:R-:W-:-:S05]  /*0b30*/  IMAD.MOV.U32 R18, RZ, RZ, 0x1 ;  /* 0x00000001ff127424 */ /* 0x000fca00078e00ff */
[----:B--2---:R-:W-:Y:S02]  /*0b40*/  PRMT R11, R18, 0x7610, R11 ;  /* 0x00007610120b7816 */ /* 0x004fe4000000000b */
[----:B---3--:R-:W-:-:S04]  /*0b50*/  IADD3 R14, P1, PT, R10, UR8, RZ ;  /* 0x000000080a0e7c10 */ /* 0x008fc8000ff3e0ff */
        /* <DEDUP_REMOVED lines=8> */
.L_x_12:
[----:B------:R-:W-:Y:S05]  /*0be0*/  BSYNC.RECONVERGENT B0 ;  /* 0x0000000000007941 */ /* 0x000fea0003800200 */
.L_x_11:
[----:B------:R-:W-:Y:S01]  /*0bf0*/  VIADD R0, R0, 0x4 ;  /* 0x0000000400007836 */ /* 0x000fe20000000000 */
[----:B------:R-:W-:Y:S06]  /*0c00*/  @P0 BRA `(.L_x_13) ;  /* 0xfffffff800540947 */ /* 0x000fec000383ffff */
[----:B------:R-:W-:Y:S05]  /*0c10*/  EXIT ;  /* 0x000000000000794d */ /* 0x000fea0003800000 */
.L_x_14:
[----:B------:R-:W-:-:S00]  /*0c20*/  BRA `(.L_x_14) ;  /* 0xfffffffc00fc7947 */ /* 0x000fc0000383ffff */
[----:B------:R-:W-:-:S00]  /*0c30*/  NOP ;  /* 0x0000000000007918 */ /* 0x000fc00000000000 */
        /* <DEDUP_REMOVED lines=12> */
.L_x_15:


//--------------------- .nv.shared.reserved.0     --------------------------
	.section	.nv.shared.reserved.0,"aw",@nobits
	.weak		__nv_reservedSMEM_offset_0_alias
	.size		__nv_reservedSMEM_offset_0_alias, 0, 64
	.other		__nv_reservedSMEM_offset_0_alias,@"STO_CUDA_RESERVED_SHARED STV_DEFAULT"
__nv_reservedSMEM_offset_0_alias:
	.zero		0
	.zero		64


//--------------------- .nv.constant0._Z11bfs_kerenelPiS_PbS0_S_S0_ii --------------------------
	.section	.nv.constant0._Z11bfs_kerenelPiS_PbS0_S_S0_ii,"a",@progbits
	.sectionflags	@""
	.align	4
.nv.constant0._Z11bfs_kerenelPiS_PbS0_S_S0_ii:
	.zero		952


//--------------------- SYMBOLS --------------------------

	.type		.nv.reservedSmem.offset0,@object
	.size		.nv.reservedSmem.offset0,0x4
